//
// Generated by NVIDIA NVVM Compiler
//
// Compiler Build ID: CL-36424714
// Cuda compilation tools, release 13.0, V13.0.88
// Based on NVVM 20.0.0
//

.version 9.0
.target sm_100
.address_size 64

	// .globl	_Z11hello_worldv
.extern .func  (.param .b32 func_retval0) vprintf
(
	.param .b64 vprintf_param_0,
	.param .b64 vprintf_param_1
)
;
.global .align 1 .b8 $str[14] = {104, 101, 108, 108, 111, 32, 119, 111, 114, 108, 100, 33, 10};

.visible .entry _Z11hello_worldv()
{
	.reg .b32 	%r<3>;
	.reg .b64 	%rd<3>;

	mov.u64 	%rd1, $str;
	cvta.global.u64 	%rd2, %rd1;
	{ // callseq 0, 0
	.param .b64 param0;
	st.param.b64 	[param0], %rd2;
	.param .b64 param1;
	st.param.b64 	[param1], 0;
	.param .b32 retval0;
	call.uni (retval0), 
	vprintf, 
	(
	param0, 
	param1
	);
	ld.param.b32 	%r1, [retval0];
	} // callseq 0
	ret;

}


// ===== COMPILED SASS (sm_100) =====

	.target	sm_100

	.elftype	@"ET_EXEC"


//--------------------- .note.nv.tkinfo           --------------------------
	.section	.note.nv.tkinfo,"",@"SHT_NOTE"
	.sectionflags	@"SHF_NOTE_NV_TKINFO"
	.tkinfo
        /*0018*/ 	.word	0x00000002
        /*0030*/ 	.string	""
        /*0030*/ 	.string	"ptxas"
        /*0030*/ 	.string	"Cuda compilation tools, release 13.0, V13.0.88"
        /*0030*/ 	.string	"Build cuda_13.0.r13.0/compiler.36424714_0"
        /*0030*/ 	.string	"-arch sm_100 -m 64 "



//--------------------- .note.nv.cuinfo           --------------------------
	.section	.note.nv.cuinfo,"",@"SHT_NOTE"
	.sectionflags	@"SHF_NOTE_NV_CUINFO"
        /*0018*/ 	.short	0x0002
        /*001a*/ 	.short	0x0064
        /*001c*/ 	.short	0x0082
	.zero		2


//--------------------- .nv.info                  --------------------------
	.section	.nv.info,"",@"SHT_CUDA_INFO"
	.align	4


	//----- nvinfo : EIATTR_REGCOUNT
	.align		4
        /*0000*/ 	.byte	0x04, 0x2f
        /*0002*/ 	.short	(.L_2 - .L_1)
	.align		4
.L_1:
        /*0004*/ 	.word	index@(_Z11hello_worldv)
        /*0008*/ 	.word	0x00000018


	//----- nvinfo : EIATTR_FRAME_SIZE
	.align		4
.L_2:
        /*000c*/ 	.byte	0x04, 0x11
        /*000e*/ 	.short	(.L_4 - .L_3)
	.align		4
.L_3:
        /*0010*/ 	.word	index@(_Z11hello_worldv)
        /*0014*/ 	.word	0x00000000


	//----- nvinfo : EIATTR_MIN_STACK_SIZE
	.align		4
.L_4:
        /*0018*/ 	.byte	0x04, 0x12
        /*001a*/ 	.short	(.L_6 - .L_5)
	.align		4
.L_5:
        /*001c*/ 	.word	index@(_Z11hello_worldv)
        /*0020*/ 	.word	0x00000000
.L_6:


//--------------------- .nv.compat                --------------------------
	.section	.nv.compat,"",@"SHT_CUDA_COMPAT_INFO"
	.align	4
        /*0000*/ 	.byte	0x02, 0x09, 0x00, 0x00, 0x02, 0x02, 0x01, 0x00, 0x02, 0x05, 0x05, 0x00, 0x03, 0x07, 0x01, 0x01
        /*0010*/ 	.byte	0x02, 0x03, 0x00, 0x00, 0x02, 0x06, 0x01, 0x00, 0x04, 0x0b, 0x08, 0x00, 0x09, 0x00, 0x00, 0x00
        /*0020*/ 	.byte	0x00, 0x00, 0x00, 0x00


//--------------------- .nv.info._Z11hello_worldv --------------------------
	.section	.nv.info._Z11hello_worldv,"",@"SHT_CUDA_INFO"
	.sectionflags	@""
	.align	4


	//----- nvinfo : EIATTR_CUDA_API_VERSION
	.align		4
        /*0000*/ 	.byte	0x04, 0x37
        /*0002*/ 	.short	(.L_8 - .L_7)
.L_7:
        /*0004*/ 	.word	0x00000082


	//----- nvinfo : EIATTR_SPARSE_MMA_MASK
	.align		4
.L_8:
        /*0008*/ 	.byte	0x03, 0x50
        /*000a*/ 	.short	0x0000


	//----- nvinfo : EIATTR_MAXREG_COUNT
	.align		4
        /*000c*/ 	.byte	0x03, 0x1b
        /*000e*/ 	.short	0x00ff


	//----- nvinfo : EIATTR_EXTERNS
	.align		4
        /*0010*/ 	.byte	0x04, 0x0f
        /*0012*/ 	.short	(.L_10 - .L_9)


	//   ....[0]....
	.align		4
.L_9:
        /*0014*/ 	.word	index@(vprintf)


	//----- nvinfo : EIATTR_MERCURY_ISA_VERSION
	.align		4
.L_10:
        /*0018*/ 	.byte	0x03, 0x5f
        /*001a*/ 	.short	0x0101


	//----- nvinfo : EIATTR_VRC_CTA_INIT_COUNT
	.align		4
        /*001c*/ 	.byte	0x02, 0x4a
	.zero		1
	.zero		1


	//----- nvinfo : EIATTR_SYSCALL_OFFSETS
	.align		4
        /*0020*/ 	.byte	0x04, 0x46
        /*0022*/ 	.short	(.L_12 - .L_11)


	//   ....[0]....
.L_11:
        /*0024*/ 	.word	0x00000080


	//----- nvinfo : EIATTR_EXIT_INSTR_OFFSETS
	.align		4
.L_12:
        /*0028*/ 	.byte	0x04, 0x1c
        /*002a*/ 	.short	(.L_14 - .L_13)


	//   ....[0]....
.L_13:
        /*002c*/ 	.word	0x00000090


	//----- nvinfo : EIATTR_SW_WAR
	.align		4
.L_14:
        /*0030*/ 	.byte	0x04, 0x36
        /*0032*/ 	.short	(.L_16 - .L_15)
.L_15:
        /*0034*/ 	.word	0x00000008
.L_16:


//--------------------- .nv.callgraph             --------------------------
	.section	.nv.callgraph,"",@"SHT_CUDA_CALLGRAPH"
	.align	4
	.sectionentsize	8
	.align		4
        /*0000*/ 	.word	0x00000000
	.align		4
        /*0004*/ 	.word	0xffffffff
	.align		4
        /*0008*/ 	.word	index@(_Z11hello_worldv)
	.align		4
        /*000c*/ 	.word	index@(vprintf)
	.align		4
        /*0010*/ 	.word	0x00000000
	.align		4
        /*0014*/ 	.word	0xfffffffe
	.align		4
        /*0018*/ 	.word	0x00000000
	.align		4
        /*001c*/ 	.word	0xfffffffd
	.align		4
        /*0020*/ 	.word	0x00000000
	.align		4
        /*0024*/ 	.word	0xfffffffc


//--------------------- .nv.constant4             --------------------------
	.section	.nv.constant4,"a",@progbits
	.align	8
	.align		8
.nv.constant4:
        /*0000*/ 	.dword	vprintf
	.align		8
        /*0008*/ 	.dword	$str


//--------------------- .text._Z11hello_worldv    --------------------------
	.section	.text._Z11hello_worldv,"ax",@progbits
	.align	128
        .global         _Z11hello_worldv
        .type           _Z11hello_worldv,@function
        .size           _Z11hello_worldv,(.L_x_2 - _Z11hello_worldv)
        .other          _Z11hello_worldv,@"STO_CUDA_ENTRY STV_DEFAULT"
_Z11hello_worldv:
.text._Z11hello_worldv:
[----:B------:R-:W0:Y:S01]  /*0000*/  LDC R1, c[0x0][0x37c] ;  /* 0x0000df00ff017b82 */ /* 0x000e220000000800 */
[----:B------:R-:W-:Y:S01]  /*0010*/  MOV R0, 0x0 ;  /* 0x0000000000007802 */ /* 0x000fe20000000f00 */
[----:B------:R-:W1:Y:S01]  /*0020*/  LDCU.64 UR4, c[0x4][0x8] ;  /* 0x01000100ff0477ac */ /* 0x000e620008000a00 */
[----:B------:R-:W-:-:S05]  /*0030*/  CS2R R6, SRZ ;  /* 0x0000000000067805 */ /* 0x000fca000001ff00 */
[----:B------:R2:W3:Y:S01]  /*0040*/  LDC.64 R2, c[0x4][R0] ;  /* 0x0100000000027b82 */ /* 0x0004e20000000a00 */
[----:B-1----:R-:W-:Y:S02]  /*0050*/  IMAD.U32 R4, RZ, RZ, UR4 ;  /* 0x00000004ff047e24 */ /* 0x002fe4000f8e00ff */
[----:B--2---:R-:W-:-:S07]  /*0060*/  IMAD.U32 R5, RZ, RZ, UR5 ;  /* 0x00000005ff057e24 */ /* 0x004fce000f8e00ff */
[----:B------:R-:W-:-:S07]  /*0070*/  LEPC R20, `(.L_x_0) ;  /* 0x000000001014794e */ /* 0x000fce0000000000 */
[----:B0--3--:R-:W-:Y:S05]  /*0080*/  CALL.ABS.NOINC R2 ;  /* 0x0000000002007343 */ /* 0x009fea0003c00000 */
.L_x_0:
[----:B------:R-:W-:Y:S05]  /*0090*/  EXIT ;  /* 0x000000000000794d */ /* 0x000fea0003800000 */
.L_x_1:
[----:B------:R-:W-:-:S00]  /*00a0*/  BRA `(.L_x_1) ;  /* 0xfffffffc00fc7947 */ /* 0x000fc0000383ffff */
[----:B------:R-:W-:-:S00]  /*00b0*/  NOP ;  /* 0x0000000000007918 */ /* 0x000fc00000000000 */
        /* <DEDUP_REMOVED lines=12> */
.L_x_2:


//--------------------- .nv.global.init           --------------------------
	.section	.nv.global.init,"aw",@progbits
.nv.global.init:
	.type		$str,@object
	.size		$str,(.L_0 - $str)
$str:
        /*0000*/ 	.byte	0x68, 0x65, 0x6c, 0x6c, 0x6f, 0x20, 0x77, 0x6f, 0x72, 0x6c, 0x64, 0x21, 0x0a, 0x00
.L_0:


//--------------------- .nv.shared.reserved.0     --------------------------
	.section	.nv.shared.reserved.0,"aw",@nobits
	.weak		__nv_reservedSMEM_offset_0_alias
	.size		__nv_reservedSMEM_offset_0_alias, 0, 64
	.other		__nv_reservedSMEM_offset_0_alias,@"STO_CUDA_RESERVED_SHARED STV_DEFAULT"
__nv_reservedSMEM_offset_0_alias:
	.zero		0
	.zero		64


//--------------------- .nv.constant0._Z11hello_worldv --------------------------
	.section	.nv.constant0._Z11hello_worldv,"a",@progbits
	.sectionflags	@""
	.align	4
.nv.constant0._Z11hello_worldv:
	.zero		896


//--------------------- SYMBOLS --------------------------

	.type		.nv.reservedSmem.offset0,@object
	.size		.nv.reservedSmem.offset0,0x4
	.type		vprintf,@function
